//
// Generated by NVIDIA NVVM Compiler
//
// Compiler Build ID: CL-36424714
// Cuda compilation tools, release 13.0, V13.0.88
// Based on NVVM 20.0.0
//

.version 9.0
.target sm_100
.address_size 64

	// .globl	_Z10gemmKerneliiiPKfS0_Pf

.visible .entry _Z10gemmKerneliiiPKfS0_Pf(
	.param .u32 _Z10gemmKerneliiiPKfS0_Pf_param_0,
	.param .u32 _Z10gemmKerneliiiPKfS0_Pf_param_1,
	.param .u32 _Z10gemmKerneliiiPKfS0_Pf_param_2,
	.param .u64 .ptr .align 1 _Z10gemmKerneliiiPKfS0_Pf_param_3,
	.param .u64 .ptr .align 1 _Z10gemmKerneliiiPKfS0_Pf_param_4,
	.param .u64 .ptr .align 1 _Z10gemmKerneliiiPKfS0_Pf_param_5
)
{
	.reg .pred 	%p<13>;
	.reg .b32 	%r<47>;
	.reg .b32 	%f<68>;
	.reg .b64 	%rd<40>;

	ld.param.u32 	%r22, [_Z10gemmKerneliiiPKfS0_Pf_param_0];
	ld.param.u32 	%r23, [_Z10gemmKerneliiiPKfS0_Pf_param_1];
	ld.param.u32 	%r21, [_Z10gemmKerneliiiPKfS0_Pf_param_2];
	ld.param.u64 	%rd5, [_Z10gemmKerneliiiPKfS0_Pf_param_3];
	ld.param.u64 	%rd6, [_Z10gemmKerneliiiPKfS0_Pf_param_4];
	ld.param.u64 	%rd4, [_Z10gemmKerneliiiPKfS0_Pf_param_5];
	cvta.to.global.u64 	%rd1, %rd6;
	cvta.to.global.u64 	%rd2, %rd5;
	mov.u32 	%r24, %ctaid.x;
	shl.b32 	%r25, %r24, 5;
	mov.u32 	%r26, %tid.x;
	shr.u32 	%r27, %r26, 5;
	or.b32  	%r1, %r25, %r27;
	mov.u32 	%r28, %ctaid.y;
	shl.b32 	%r29, %r28, 5;
	and.b32  	%r30, %r26, 31;
	or.b32  	%r31, %r29, %r30;
	setp.ge.s32 	%p1, %r1, %r22;
	setp.ge.s32 	%p2, %r31, %r23;
	or.pred  	%p3, %p1, %p2;
	@%p3 bra 	$L__BB0_14;
	setp.lt.s32 	%p4, %r21, 1;
	mov.f32 	%f67, 0f00000000;
	@%p4 bra 	$L__BB0_13;
	mul.lo.s32 	%r3, %r21, %r1;
	and.b32  	%r4, %r21, 7;
	setp.lt.u32 	%p5, %r21, 8;
	mov.f32 	%f67, 0f00000000;
	mov.b32 	%r45, 0;
	@%p5 bra 	$L__BB0_5;
	and.b32  	%r45, %r21, 2147483640;
	neg.s32 	%r43, %r45;
	shl.b32 	%r7, %r23, 3;
	add.s64 	%rd3, %rd2, 16;
	mov.f32 	%f67, 0f00000000;
	mul.wide.s32 	%rd11, %r23, 4;
	mov.u32 	%r41, %r3;
	mov.u32 	%r42, %r31;
$L__BB0_4:
	.pragma "nounroll";
	mul.wide.s32 	%rd7, %r41, 4;
	add.s64 	%rd8, %rd3, %rd7;
	ld.global.f32 	%f17, [%rd8+-16];
	mul.wide.s32 	%rd9, %r42, 4;
	add.s64 	%rd10, %rd1, %rd9;
	ld.global.f32 	%f18, [%rd10];
	fma.rn.f32 	%f19, %f17, %f18, %f67;
	ld.global.f32 	%f20, [%rd8+-12];
	add.s64 	%rd12, %rd10, %rd11;
	ld.global.f32 	%f21, [%rd12];
	fma.rn.f32 	%f22, %f20, %f21, %f19;
	ld.global.f32 	%f23, [%rd8+-8];
	add.s64 	%rd13, %rd12, %rd11;
	ld.global.f32 	%f24, [%rd13];
	fma.rn.f32 	%f25, %f23, %f24, %f22;
	ld.global.f32 	%f26, [%rd8+-4];
	add.s64 	%rd14, %rd13, %rd11;
	ld.global.f32 	%f27, [%rd14];
	fma.rn.f32 	%f28, %f26, %f27, %f25;
	ld.global.f32 	%f29, [%rd8];
	add.s64 	%rd15, %rd14, %rd11;
	ld.global.f32 	%f30, [%rd15];
	fma.rn.f32 	%f31, %f29, %f30, %f28;
	ld.global.f32 	%f32, [%rd8+4];
	add.s64 	%rd16, %rd15, %rd11;
	ld.global.f32 	%f33, [%rd16];
	fma.rn.f32 	%f34, %f32, %f33, %f31;
	ld.global.f32 	%f35, [%rd8+8];
	add.s64 	%rd17, %rd16, %rd11;
	ld.global.f32 	%f36, [%rd17];
	fma.rn.f32 	%f37, %f35, %f36, %f34;
	ld.global.f32 	%f38, [%rd8+12];
	add.s64 	%rd18, %rd17, %rd11;
	ld.global.f32 	%f39, [%rd18];
	fma.rn.f32 	%f67, %f38, %f39, %f37;
	add.s32 	%r43, %r43, 8;
	add.s32 	%r42, %r42, %r7;
	add.s32 	%r41, %r41, 8;
	setp.ne.s32 	%p6, %r43, 0;
	@%p6 bra 	$L__BB0_4;
$L__BB0_5:
	setp.eq.s32 	%p7, %r4, 0;
	@%p7 bra 	$L__BB0_13;
	and.b32  	%r15, %r21, 3;
	setp.lt.u32 	%p8, %r4, 4;
	@%p8 bra 	$L__BB0_8;
	add.s32 	%r33, %r45, %r3;
	mul.wide.s32 	%rd19, %r33, 4;
	add.s64 	%rd20, %rd2, %rd19;
	ld.global.f32 	%f41, [%rd20];
	mad.lo.s32 	%r34, %r45, %r23, %r31;
	mul.wide.s32 	%rd21, %r34, 4;
	add.s64 	%rd22, %rd1, %rd21;
	ld.global.f32 	%f42, [%rd22];
	fma.rn.f32 	%f43, %f41, %f42, %f67;
	ld.global.f32 	%f44, [%rd20+4];
	mul.wide.s32 	%rd23, %r23, 4;
	add.s64 	%rd24, %rd22, %rd23;
	ld.global.f32 	%f45, [%rd24];
	fma.rn.f32 	%f46, %f44, %f45, %f43;
	ld.global.f32 	%f47, [%rd20+8];
	add.s64 	%rd25, %rd24, %rd23;
	ld.global.f32 	%f48, [%rd25];
	fma.rn.f32 	%f49, %f47, %f48, %f46;
	ld.global.f32 	%f50, [%rd20+12];
	add.s64 	%rd26, %rd25, %rd23;
	ld.global.f32 	%f51, [%rd26];
	fma.rn.f32 	%f67, %f50, %f51, %f49;
	add.s32 	%r45, %r45, 4;
$L__BB0_8:
	setp.eq.s32 	%p9, %r15, 0;
	@%p9 bra 	$L__BB0_13;
	setp.eq.s32 	%p10, %r15, 1;
	@%p10 bra 	$L__BB0_11;
	add.s32 	%r35, %r45, %r3;
	mul.wide.s32 	%rd27, %r35, 4;
	add.s64 	%rd28, %rd2, %rd27;
	ld.global.f32 	%f53, [%rd28];
	mad.lo.s32 	%r36, %r45, %r23, %r31;
	mul.wide.s32 	%rd29, %r36, 4;
	add.s64 	%rd30, %rd1, %rd29;
	ld.global.f32 	%f54, [%rd30];
	fma.rn.f32 	%f55, %f53, %f54, %f67;
	ld.global.f32 	%f56, [%rd28+4];
	mul.wide.s32 	%rd31, %r23, 4;
	add.s64 	%rd32, %rd30, %rd31;
	ld.global.f32 	%f57, [%rd32];
	fma.rn.f32 	%f67, %f56, %f57, %f55;
	add.s32 	%r45, %r45, 2;
$L__BB0_11:
	and.b32  	%r37, %r21, 1;
	setp.eq.b32 	%p11, %r37, 1;
	not.pred 	%p12, %p11;
	@%p12 bra 	$L__BB0_13;
	add.s32 	%r38, %r45, %r3;
	mul.wide.s32 	%rd33, %r38, 4;
	add.s64 	%rd34, %rd2, %rd33;
	ld.global.f32 	%f58, [%rd34];
	mad.lo.s32 	%r39, %r45, %r23, %r31;
	mul.wide.s32 	%rd35, %r39, 4;
	add.s64 	%rd36, %rd1, %rd35;
	ld.global.f32 	%f59, [%rd36];
	fma.rn.f32 	%f67, %f58, %f59, %f67;
$L__BB0_13:
	mad.lo.s32 	%r40, %r23, %r1, %r31;
	cvta.to.global.u64 	%rd37, %rd4;
	mul.wide.s32 	%rd38, %r40, 4;
	add.s64 	%rd39, %rd37, %rd38;
	st.global.f32 	[%rd39], %f67;
$L__BB0_14:
	ret;

}


// ===== COMPILED SASS (sm_100) =====

	.target	sm_100

	.elftype	@"ET_EXEC"


//--------------------- .note.nv.tkinfo           --------------------------
	.section	.note.nv.tkinfo,"",@"SHT_NOTE"
	.sectionflags	@"SHF_NOTE_NV_TKINFO"
	.tkinfo
        /*0018*/ 	.word	0x00000002
        /*0030*/ 	.string	""
        /*0030*/ 	.string	"ptxas"
        /*0030*/ 	.string	"Cuda compilation tools, release 13.0, V13.0.88"
        /*0030*/ 	.string	"Build cuda_13.0.r13.0/compiler.36424714_0"
        /*0030*/ 	.string	"-arch sm_100 -m 64 "



//--------------------- .note.nv.cuinfo           --------------------------
	.section	.note.nv.cuinfo,"",@"SHT_NOTE"
	.sectionflags	@"SHF_NOTE_NV_CUINFO"
        /*0018*/ 	.short	0x0002
        /*001a*/ 	.short	0x0064
        /*001c*/ 	.short	0x0082
	.zero		2


//--------------------- .nv.info                  --------------------------
	.section	.nv.info,"",@"SHT_CUDA_INFO"
	.align	4


	//----- nvinfo : EIATTR_REGCOUNT
	.align		4
        /*0000*/ 	.byte	0x04, 0x2f
        /*0002*/ 	.short	(.L_1 - .L_0)
	.align		4
.L_0:
        /*0004*/ 	.word	index@(_Z10gemmKerneliiiPKfS0_Pf)
        /*0008*/ 	.word	0x00000020


	//----- nvinfo : EIATTR_FRAME_SIZE
	.align		4
.L_1:
        /*000c*/ 	.byte	0x04, 0x11
        /*000e*/ 	.short	(.L_3 - .L_2)
	.align		4
.L_2:
        /*0010*/ 	.word	index@(_Z10gemmKerneliiiPKfS0_Pf)
        /*0014*/ 	.word	0x00000000


	//----- nvinfo : EIATTR_MIN_STACK_SIZE
	.align		4
.L_3:
        /*0018*/ 	.byte	0x04, 0x12
        /*001a*/ 	.short	(.L_5 - .L_4)
	.align		4
.L_4:
        /*001c*/ 	.word	index@(_Z10gemmKerneliiiPKfS0_Pf)
        /*0020*/ 	.word	0x00000000
.L_5:


//--------------------- .nv.compat                --------------------------
	.section	.nv.compat,"",@"SHT_CUDA_COMPAT_INFO"
	.align	4
        /*0000*/ 	.byte	0x02, 0x09, 0x00, 0x00, 0x02, 0x02, 0x01, 0x00, 0x02, 0x05, 0x05, 0x00, 0x03, 0x07, 0x01, 0x01
        /*0010*/ 	.byte	0x02, 0x03, 0x00, 0x00, 0x02, 0x06, 0x01, 0x00, 0x04, 0x0b, 0x08, 0x00, 0x09, 0x00, 0x00, 0x00
        /*0020*/ 	.byte	0x00, 0x00, 0x00, 0x00


//--------------------- .nv.info._Z10gemmKerneliiiPKfS0_Pf --------------------------
	.section	.nv.info._Z10gemmKerneliiiPKfS0_Pf,"",@"SHT_CUDA_INFO"
	.sectionflags	@""
	.align	4


	//----- nvinfo : EIATTR_CUDA_API_VERSION
	.align		4
        /*0000*/ 	.byte	0x04, 0x37
        /*0002*/ 	.short	(.L_7 - .L_6)
.L_6:
        /*0004*/ 	.word	0x00000082


	//----- nvinfo : EIATTR_KPARAM_INFO
	.align		4
.L_7:
        /*0008*/ 	.byte	0x04, 0x17
        /*000a*/ 	.short	(.L_9 - .L_8)
.L_8:
        /*000c*/ 	.word	0x00000000
        /*0010*/ 	.short	0x0005
        /*0012*/ 	.short	0x0020
        /*0014*/ 	.byte	0x00, 0xf5, 0x21, 0x00


	//----- nvinfo : EIATTR_KPARAM_INFO
	.align		4
.L_9:
        /*0018*/ 	.byte	0x04, 0x17
        /*001a*/ 	.short	(.L_11 - .L_10)
.L_10:
        /*001c*/ 	.word	0x00000000
        /*0020*/ 	.short	0x0004
        /*0022*/ 	.short	0x0018
        /*0024*/ 	.byte	0x00, 0xf5, 0x21, 0x00


	//----- nvinfo : EIATTR_KPARAM_INFO
	.align		4
.L_11:
        /*0028*/ 	.byte	0x04, 0x17
        /*002a*/ 	.short	(.L_13 - .L_12)
.L_12:
        /*002c*/ 	.word	0x00000000
        /*0030*/ 	.short	0x0003
        /*0032*/ 	.short	0x0010
        /*0034*/ 	.byte	0x00, 0xf5, 0x21, 0x00


	//----- nvinfo : EIATTR_KPARAM_INFO
	.align		4
.L_13:
        /*0038*/ 	.byte	0x04, 0x17
        /*003a*/ 	.short	(.L_15 - .L_14)
.L_14:
        /*003c*/ 	.word	0x00000000
        /*0040*/ 	.short	0x0002
        /*0042*/ 	.short	0x0008
        /*0044*/ 	.byte	0x00, 0xf0, 0x11, 0x00


	//----- nvinfo : EIATTR_KPARAM_INFO
	.align		4
.L_15:
        /*0048*/ 	.byte	0x04, 0x17
        /*004a*/ 	.short	(.L_17 - .L_16)
.L_16:
        /*004c*/ 	.word	0x00000000
        /*0050*/ 	.short	0x0001
        /*0052*/ 	.short	0x0004
        /*0054*/ 	.byte	0x00, 0xf0, 0x11, 0x00


	//----- nvinfo : EIATTR_KPARAM_INFO
	.align		4
.L_17:
        /*0058*/ 	.byte	0x04, 0x17
        /*005a*/ 	.short	(.L_19 - .L_18)
.L_18:
        /*005c*/ 	.word	0x00000000
        /*0060*/ 	.short	0x0000
        /*0062*/ 	.short	0x0000
        /*0064*/ 	.byte	0x00, 0xf0, 0x11, 0x00


	//----- nvinfo : EIATTR_SPARSE_MMA_MASK
	.align		4
.L_19:
        /*0068*/ 	.byte	0x03, 0x50
        /*006a*/ 	.short	0x0000


	//----- nvinfo : EIATTR_MAXREG_COUNT
	.align		4
        /*006c*/ 	.byte	0x03, 0x1b
        /*006e*/ 	.short	0x00ff


	//----- nvinfo : EIATTR_MERCURY_ISA_VERSION
	.align		4
        /*0070*/ 	.byte	0x03, 0x5f
        /*0072*/ 	.short	0x0101


	//----- nvinfo : EIATTR_VRC_CTA_INIT_COUNT
	.align		4
        /*0074*/ 	.byte	0x02, 0x4a
	.zero		1
	.zero		1


	//----- nvinfo : EIATTR_EXIT_INSTR_OFFSETS
	.align		4
        /*0078*/ 	.byte	0x04, 0x1c
        /*007a*/ 	.short	(.L_21 - .L_20)


	//   ....[0]....
.L_20:
        /*007c*/ 	.word	0x000000c0


	//   ....[1]....
        /*0080*/ 	.word	0x00000840


	//----- nvinfo : EIATTR_CBANK_PARAM_SIZE
	.align		4
.L_21:
        /*0084*/ 	.byte	0x03, 0x19
        /*0086*/ 	.short	0x0028


	//----- nvinfo : EIATTR_PARAM_CBANK
	.align		4
        /*0088*/ 	.byte	0x04, 0x0a
        /*008a*/ 	.short	(.L_23 - .L_22)
	.align		4
.L_22:
        /*008c*/ 	.word	index@(.nv.constant0._Z10gemmKerneliiiPKfS0_Pf)
        /*0090*/ 	.short	0x0380
        /*0092*/ 	.short	0x0028


	//----- nvinfo : EIATTR_SW_WAR
	.align		4
.L_23:
        /*0094*/ 	.byte	0x04, 0x36
        /*0096*/ 	.short	(.L_25 - .L_24)
.L_24:
        /*0098*/ 	.word	0x00000008
.L_25:


//--------------------- .nv.callgraph             --------------------------
	.section	.nv.callgraph,"",@"SHT_CUDA_CALLGRAPH"
	.align	4
	.sectionentsize	8
	.align		4
        /*0000*/ 	.word	0x00000000
	.align		4
        /*0004*/ 	.word	0xffffffff
	.align		4
        /*0008*/ 	.word	0x00000000
	.align		4
        /*000c*/ 	.word	0xfffffffe
	.align		4
        /*0010*/ 	.word	0x00000000
	.align		4
        /*0014*/ 	.word	0xfffffffd
	.align		4
        /*0018*/ 	.word	0x00000000
	.align		4
        /*001c*/ 	.word	0xfffffffc


//--------------------- .text._Z10gemmKerneliiiPKfS0_Pf --------------------------
	.section	.text._Z10gemmKerneliiiPKfS0_Pf,"ax",@progbits
	.align	128
        .global         _Z10gemmKerneliiiPKfS0_Pf
        .type           _Z10gemmKerneliiiPKfS0_Pf,@function
        .size           _Z10gemmKerneliiiPKfS0_Pf,(.L_x_5 - _Z10gemmKerneliiiPKfS0_Pf)
        .other          _Z10gemmKerneliiiPKfS0_Pf,@"STO_CUDA_ENTRY STV_DEFAULT"
_Z10gemmKerneliiiPKfS0_Pf:
.text._Z10gemmKerneliiiPKfS0_Pf:
[----:B------:R-:W-:Y:S01]  /*0000*/  LDC R1, c[0x0][0x37c] ;  /* 0x0000df00ff017b82 */ /* 0x000fe20000000800 */
[----:B------:R-:W0:Y:S07]  /*0010*/  S2R R0, SR_TID.X ;  /* 0x0000000000007919 */ /* 0x000e2e0000002100 */
[----:B------:R-:W1:Y:S01]  /*0020*/  S2UR UR4, SR_CTAID.X ;  /* 0x00000000000479c3 */ /* 0x000e620000002500 */
[----:B------:R-:W2:Y:S07]  /*0030*/  S2R R5, SR_CTAID.Y ;  /* 0x0000000000057919 */ /* 0x000eae0000002600 */
[----:B------:R-:W3:Y:S01]  /*0040*/  LDC.64 R2, c[0x0][0x380] ;  /* 0x0000e000ff027b82 */ /* 0x000ee20000000a00 */
[----:B-1----:R-:W-:Y:S01]  /*0050*/  USHF.L.U32 UR4, UR4, 0x5, URZ ;  /* 0x0000000504047899 */ /* 0x002fe200080006ff */
[----:B0-----:R-:W-:-:S02]  /*0060*/  LOP3.LUT R16, R0, 0x1f, RZ, 0xc0, !PT ;  /* 0x0000001f00107812 */ /* 0x001fc400078ec0ff */
[----:B------:R-:W-:Y:S02]  /*0070*/  SHF.R.U32.HI R0, RZ, 0x5, R0 ;  /* 0x00000005ff007819 */ /* 0x000fe40000011600 */
[----:B--2---:R-:W-:Y:S02]  /*0080*/  LEA R16, R5, R16, 0x5 ;  /* 0x0000001005107211 */ /* 0x004fe400078e28ff */
[----:B------:R-:W-:Y:S02]  /*0090*/  LOP3.LUT R0, R0, UR4, RZ, 0xfc, !PT ;  /* 0x0000000400007c12 */ /* 0x000fe4000f8efcff */
[----:B---3--:R-:W-:-:S04]  /*00a0*/  ISETP.GE.AND P0, PT, R16, R3, PT ;  /* 0x000000031000720c */ /* 0x008fc80003f06270 */
[----:B------:R-:W-:-:S13]  /*00b0*/  ISETP.GE.OR P0, PT, R0, R2, P0 ;  /* 0x000000020000720c */ /* 0x000fda0000706670 */
[----:B------:R-:W-:Y:S05]  /*00c0*/  @P0 EXIT ;  /* 0x000000000000094d */ /* 0x000fea0003800000 */
[----:B------:R-:W0:Y:S01]  /*00d0*/  LDC R17, c[0x0][0x388] ;  /* 0x0000e200ff117b82 */ /* 0x000e220000000800 */
[----:B------:R-:W1:Y:S01]  /*00e0*/  LDCU.64 UR6, c[0x0][0x358] ;  /* 0x00006b00ff0677ac */ /* 0x000e620008000a00 */
[----:B------:R-:W-:Y:S01]  /*00f0*/  HFMA2 R26, -RZ, RZ, 0, 0 ;  /* 0x00000000ff1a7431 */ /* 0x000fe200000001ff */
[----:B0-----:R-:W-:-:S13]  /*0100*/  ISETP.GE.AND P0, PT, R17, 0x1, PT ;  /* 0x000000011100780c */ /* 0x001fda0003f06270 */
[----:B-1----:R-:W-:Y:S05]  /*0110*/  @!P0 BRA `(.L_x_0) ;  /* 0x0000000400b88947 */ /* 0x002fea0003800000 */
[C---:B------:R-:W-:Y:S01]  /*0120*/  ISETP.GE.U32.AND P1, PT, R17.reuse, 0x8, PT ;  /* 0x000000081100780c */ /* 0x040fe20003f26070 */
[----:B------:R-:W-:Y:S01]  /*0130*/  IMAD R18, R0, R17, RZ ;  /* 0x0000001100127224 */ /* 0x000fe200078e02ff */
[----:B------:R-:W-:Y:S02]  /*0140*/  LOP3.LUT R25, R17, 0x7, RZ, 0xc0, !PT ;  /* 0x0000000711197812 */ /* 0x000fe400078ec0ff */
[----:B------:R-:W-:Y:S02]  /*0150*/  MOV R26, RZ ;  /* 0x000000ff001a7202 */ /* 0x000fe40000000f00 */
[----:B------:R-:W-:Y:S02]  /*0160*/  ISETP.NE.AND P0, PT, R25, RZ, PT ;  /* 0x000000ff1900720c */ /* 0x000fe40003f05270 */
[----:B------:R-:W-:-:S05]  /*0170*/  MOV R19, RZ ;  /* 0x000000ff00137202 */ /* 0x000fca0000000f00 */
[----:B------:R-:W-:Y:S06]  /*0180*/  @!P1 BRA `(.L_x_1) ;  /* 0x0000000000c49947 */ /* 0x000fec0003800000 */
[----:B------:R-:W0:Y:S01]  /*0190*/  LDCU.64 UR4, c[0x0][0x390] ;  /* 0x00007200ff0477ac */ /* 0x000e220008000a00 */
[----:B------:R-:W-:Y:S02]  /*01a0*/  LOP3.LUT R19, R17, 0x7ffffff8, RZ, 0xc0, !PT ;  /* 0x7ffffff811137812 */ /* 0x000fe400078ec0ff */
[----:B------:R-:W-:Y:S02]  /*01b0*/  MOV R26, RZ ;  /* 0x000000ff001a7202 */ /* 0x000fe40000000f00 */
[----:B------:R-:W-:Y:S02]  /*01c0*/  MOV R2, R18 ;  /* 0x0000001200027202 */ /* 0x000fe40000000f00 */
[----:B------:R-:W-:Y:S02]  /*01d0*/  MOV R22, R16 ;  /* 0x0000001000167202 */ /* 0x000fe40000000f00 */
[----:B------:R-:W-:Y:S01]  /*01e0*/  IADD3 R20, PT, PT, -R19, RZ, RZ ;  /* 0x000000ff13147210 */ /* 0x000fe20007ffe1ff */
[----:B0-----:R-:W-:-:S04]  /*01f0*/  UIADD3 UR4, UP0, UPT, UR4, 0x10, URZ ;  /* 0x0000001004047890 */ /* 0x001fc8000ff1e0ff */
[----:B------:R-:W-:-:S12]  /*0200*/  UIADD3.X UR5, UPT, UPT, URZ, UR5, URZ, UP0, !UPT ;  /* 0x00000005ff057290 */ /* 0x000fd800087fe4ff */
.L_x_2:
[----:B------:R-:W0:Y:S01]  /*0210*/  LDC.64 R14, c[0x0][0x398] ;  /* 0x0000e600ff0e7b82 */ /* 0x000e220000000a00 */
[----:B------:R-:W-:Y:S02]  /*0220*/  MOV R4, UR4 ;  /* 0x0000000400047c02 */ /* 0x000fe40008000f00 */
[----:B------:R-:W-:-:S03]  /*0230*/  MOV R5, UR5 ;  /* 0x0000000500057c02 */ /* 0x000fc60008000f00 */
[----:B------:R-:W-:-:S05]  /*0240*/  IMAD.WIDE R4, R2, 0x4, R4 ;  /* 0x0000000402047825 */ /* 0x000fca00078e0204 */
[----:B------:R-:W2:Y:S04]  /*0250*/  LDG.E R21, desc[UR6][R4.64+-0x10] ;  /* 0xfffff00604157981 */ /* 0x000ea8000c1e1900 */
[----:B------:R-:W3:Y:S04]  /*0260*/  LDG.E R23, desc[UR6][R4.64+-0xc] ;  /* 0xfffff40604177981 */ /* 0x000ee8000c1e1900 */
[----:B------:R-:W4:Y:S01]  /*0270*/  LDG.E R29, desc[UR6][R4.64+-0x8] ;  /* 0xfffff806041d7981 */ /* 0x000f22000c1e1900 */
[----:B0-----:R-:W-:-:S05]  /*0280*/  IMAD.WIDE R14, R22, 0x4, R14 ;  /* 0x00000004160e7825 */ /* 0x001fca00078e020e */
[----:B------:R0:W2:Y:S01]  /*0290*/  LDG.E R24, desc[UR6][R14.64] ;  /* 0x000000060e187981 */ /* 0x0000a2000c1e1900 */
[----:B------:R-:W-:-:S04]  /*02a0*/  IMAD.WIDE R12, R3, 0x4, R14 ;  /* 0x00000004030c7825 */ /* 0x000fc800078e020e */
[C---:B------:R-:W-:Y:S02]  /*02b0*/  IMAD.WIDE R6, R3.reuse, 0x4, R12 ;  /* 0x0000000403067825 */ /* 0x040fe400078e020c */
[----:B------:R-:W3:Y:S02]  /*02c0*/  LDG.E R12, desc[UR6][R12.64] ;  /* 0x000000060c0c7981 */ /* 0x000ee4000c1e1900 */
[C---:B------:R-:W-:Y:S02]  /*02d0*/  IMAD.WIDE R8, R3.reuse, 0x4, R6 ;  /* 0x0000000403087825 */ /* 0x040fe400078e0206 */
[----:B------:R1:W4:Y:S02]  /*02e0*/  LDG.E R28, desc[UR6][R6.64] ;  /* 0x00000006061c7981 */ /* 0x000324000c1e1900 */
[C---:B------:R-:W-:Y:S02]  /*02f0*/  IMAD.WIDE R10, R3.reuse, 0x4, R8 ;  /* 0x00000004030a7825 */ /* 0x040fe400078e0208 */
[----:B------:R-:W5:Y:S02]  /*0300*/  LDG.E R8, desc[UR6][R8.64] ;  /* 0x0000000608087981 */ /* 0x000f64000c1e1900 */
[----:B0-----:R-:W-:-:S05]  /*0310*/  IMAD.WIDE R14, R3, 0x4, R10 ;  /* 0x00000004030e7825 */ /* 0x001fca00078e020a */
[----:B------:R-:W5:Y:S04]  /*0320*/  LDG.E R13, desc[UR6][R14.64] ;  /* 0x000000060e0d7981 */ /* 0x000f68000c1e1900 */
[----:B------:R-:W5:Y:S04]  /*0330*/  LDG.E R9, desc[UR6][R10.64] ;  /* 0x000000060a097981 */ /* 0x000f68000c1e1900 */
[----:B------:R-:W5:Y:S04]  /*0340*/  LDG.E R11, desc[UR6][R4.64+-0x4] ;  /* 0xfffffc06040b7981 */ /* 0x000f68000c1e1900 */
[----:B------:R-:W5:Y:S01]  /*0350*/  LDG.E R10, desc[UR6][R4.64+0x8] ;  /* 0x00000806040a7981 */ /* 0x000f62000c1e1900 */
[----:B--2---:R-:W-:Y:S01]  /*0360*/  FFMA R24, R21, R24, R26 ;  /* 0x0000001815187223 */ /* 0x004fe2000000001a */
[----:B------:R-:W-:-:S02]  /*0370*/  IMAD.WIDE R26, R3, 0x4, R14 ;  /* 0x00000004031a7825 */ /* 0x000fc400078e020e */
[----:B------:R-:W2:Y:S04]  /*0380*/  LDG.E R21, desc[UR6][R4.64] ;  /* 0x0000000604157981 */ /* 0x000ea8000c1e1900 */
[----:B------:R-:W2:Y:S01]  /*0390*/  LDG.E R14, desc[UR6][R4.64+0x4] ;  /* 0x00000406040e7981 */ /* 0x000ea2000c1e1900 */
[----:B-1----:R-:W-:-:S03]  /*03a0*/  IMAD.WIDE R6, R3, 0x4, R26 ;  /* 0x0000000403067825 */ /* 0x002fc600078e021a */
[----:B------:R-:W2:Y:S04]  /*03b0*/  LDG.E R15, desc[UR6][R4.64+0xc] ;  /* 0x00000c06040f7981 */ /* 0x000ea8000c1e1900 */
[----:B------:R-:W2:Y:S04]  /*03c0*/  LDG.E R6, desc[UR6][R6.64] ;  /* 0x0000000606067981 */ /* 0x000ea8000c1e1900 */
[----:B------:R-:W2:Y:S01]  /*03d0*/  LDG.E R5, desc[UR6][R26.64] ;  /* 0x000000061a057981 */ /* 0x000ea2000c1e1900 */
[----:B---3--:R-:W-:Y:S01]  /*03e0*/  FFMA R12, R23, R12, R24 ;  /* 0x0000000c170c7223 */ /* 0x008fe20000000018 */
[----:B------:R-:W-:-:S03]  /*03f0*/  IADD3 R20, PT, PT, R20, 0x8, RZ ;  /* 0x0000000814147810 */ /* 0x000fc60007ffe0ff */
[----:B----4-:R-:W-:Y:S01]  /*0400*/  FFMA R12, R29, R28, R12 ;  /* 0x0000001c1d0c7223 */ /* 0x010fe2000000000c */
[----:B------:R-:W-:Y:S02]  /*0410*/  ISETP.NE.AND P1, PT, R20, RZ, PT ;  /* 0x000000ff1400720c */ /* 0x000fe40003f25270 */
[----:B------:R-:W-:Y:S01]  /*0420*/  LEA R22, R3, R22, 0x3 ;  /* 0x0000001603167211 */ /* 0x000fe200078e18ff */
[----:B-----5:R-:W-:Y:S01]  /*0430*/  FFMA R8, R11, R8, R12 ;  /* 0x000000080b087223 */ /* 0x020fe2000000000c */
[----:B------:R-:W-:-:S03]  /*0440*/  IADD3 R2, PT, PT, R2, 0x8, RZ ;  /* 0x0000000802027810 */ /* 0x000fc60007ffe0ff */
[----:B--2---:R-:W-:-:S04]  /*0450*/  FFMA R9, R21, R9, R8 ;  /* 0x0000000915097223 */ /* 0x004fc80000000008 */
[----:B------:R-:W-:-:S04]  /*0460*/  FFMA R9, R14, R13, R9 ;  /* 0x0000000d0e097223 */ /* 0x000fc80000000009 */
[----:B------:R-:W-:-:S04]  /*0470*/  FFMA R10, R10, R5, R9 ;  /* 0x000000050a0a7223 */ /* 0x000fc80000000009 */
[----:B------:R-:W-:Y:S01]  /*0480*/  FFMA R26, R15, R6, R10 ;  /* 0x000000060f1a7223 */ /* 0x000fe2000000000a */
[----:B------:R-:W-:Y:S06]  /*0490*/  @P1 BRA `(.L_x_2) ;  /* 0xfffffffc005c1947 */ /* 0x000fec000383ffff */
.L_x_1:
[----:B------:R-:W-:Y:S05]  /*04a0*/  @!P0 BRA `(.L_x_0) ;  /* 0x0000000000d48947 */ /* 0x000fea0003800000 */
[----:B------:R-:W-:Y:S02]  /*04b0*/  ISETP.GE.U32.AND P0, PT, R25, 0x4, PT ;  /* 0x000000041900780c */ /* 0x000fe40003f06070 */
[----:B------:R-:W-:-:S04]  /*04c0*/  LOP3.LUT R2, R17, 0x3, RZ, 0xc0, !PT ;  /* 0x0000000311027812 */ /* 0x000fc800078ec0ff */
[----:B------:R-:W-:-:S07]  /*04d0*/  ISETP.NE.AND P1, PT, R2, RZ, PT ;  /* 0x000000ff0200720c */ /* 0x000fce0003f25270 */
[----:B------:R-:W-:Y:S06]  /*04e0*/  @!P0 BRA `(.L_x_3) ;  /* 0x0000000000588947 */ /* 0x000fec0003800000 */
[----:B------:R-:W0:Y:S01]  /*04f0*/  LDC.64 R10, c[0x0][0x398] ;  /* 0x0000e600ff0a7b82 */ /* 0x000e220000000a00 */
[----:B------:R-:W-:Y:S01]  /*0500*/  IMAD R9, R19, R3, R16 ;  /* 0x0000000313097224 */ /* 0x000fe200078e0210 */
[----:B------:R-:W-:-:S06]  /*0510*/  IADD3 R7, PT, PT, R18, R19, RZ ;  /* 0x0000001312077210 */ /* 0x000fcc0007ffe0ff */
[----:B------:R-:W1:Y:S01]  /*0520*/  LDC.64 R4, c[0x0][0x390] ;  /* 0x0000e400ff047b82 */ /* 0x000e620000000a00 */
[----:B0-----:R-:W-:-:S04]  /*0530*/  IMAD.WIDE R10, R9, 0x4, R10 ;  /* 0x00000004090a7825 */ /* 0x001fc800078e020a */
[----:B------:R-:W-:Y:S02]  /*0540*/  IMAD.WIDE R12, R3, 0x4, R10 ;  /* 0x00000004030c7825 */ /* 0x000fe400078e020a */
[----:B------:R-:W2:Y:S02]  /*0550*/  LDG.E R10, desc[UR6][R10.64] ;  /* 0x000000060a0a7981 */ /* 0x000ea4000c1e1900 */
[----:B-1----:R-:W-:-:S04]  /*0560*/  IMAD.WIDE R4, R7, 0x4, R4 ;  /* 0x0000000407047825 */ /* 0x002fc800078e0204 */
[C---:B------:R-:W-:Y:S01]  /*0570*/  IMAD.WIDE R6, R3.reuse, 0x4, R12 ;  /* 0x0000000403067825 */ /* 0x040fe200078e020c */
[----:B------:R-:W2:Y:S04]  /*0580*/  LDG.E R15, desc[UR6][R4.64] ;  /* 0x00000006040f7981 */ /* 0x000ea8000c1e1900 */
[----:B------:R-:W3:Y:S01]  /*0590*/  LDG.E R12, desc[UR6][R12.64] ;  /* 0x000000060c0c7981 */ /* 0x000ee2000c1e1900 */
[----:B------:R-:W-:-:S03]  /*05a0*/  IMAD.WIDE R8, R3, 0x4, R6 ;  /* 0x0000000403087825 */ /* 0x000fc600078e0206 */
[----:B------:R-:W3:Y:S04]  /*05b0*/  LDG.E R14, desc[UR6][R4.64+0x4] ;  /* 0x00000406040e7981 */ /* 0x000ee8000c1e1900 */
[----:B------:R-:W4:Y:S04]  /*05c0*/  LDG.E R20, desc[UR6][R6.64] ;  /* 0x0000000606147981 */ /* 0x000f28000c1e1900 */
[----:B------:R-:W4:Y:S04]  /*05d0*/  LDG.E R21, desc[UR6][R4.64+0x8] ;  /* 0x0000080604157981 */ /* 0x000f28000c1e1900 */
[----:B------:R-:W5:Y:S04]  /*05e0*/  LDG.E R23, desc[UR6][R4.64+0xc] ;  /* 0x00000c0604177981 */ /* 0x000f68000c1e1900 */
[----:B------:R-:W5:Y:S01]  /*05f0*/  LDG.E R8, desc[UR6][R8.64] ;  /* 0x0000000608087981 */ /* 0x000f62000c1e1900 */
[----:B------:R-:W-:Y:S01]  /*0600*/  IADD3 R19, PT, PT, R19, 0x4, RZ ;  /* 0x0000000413137810 */ /* 0x000fe20007ffe0ff */
[----:B--2---:R-:W-:-:S04]  /*0610*/  FFMA R15, R15, R10, R26 ;  /* 0x0000000a0f0f7223 */ /* 0x004fc8000000001a */
[----:B---3--:R-:W-:-:S04]  /*0620*/  FFMA R14, R14, R12, R15 ;  /* 0x0000000c0e0e7223 */ /* 0x008fc8000000000f */
[----:B----4-:R-:W-:-:S04]  /*0630*/  FFMA R14, R21, R20, R14 ;  /* 0x00000014150e7223 */ /* 0x010fc8000000000e */
[----:B-----5:R-:W-:-:S07]  /*0640*/  FFMA R26, R23, R8, R14 ;  /* 0x00000008171a7223 */ /* 0x020fce000000000e */
.L_x_3:
[----:B------:R-:W-:Y:S05]  /*0650*/  @!P1 BRA `(.L_x_0) ;  /* 0x0000000000689947 */ /* 0x000fea0003800000 */
[----:B------:R-:W0:Y:S01]  /*0660*/  LDC.64 R10, c[0x0][0x398] ;  /* 0x0000e600ff0a7b82 */ /* 0x000e220000000a00 */
[----:B------:R-:W-:Y:S02]  /*0670*/  ISETP.NE.AND P0, PT, R2, 0x1, PT ;  /* 0x000000010200780c */ /* 0x000fe40003f05270 */
[----:B------:R-:W-:-:S04]  /*0680*/  LOP3.LUT R17, R17, 0x1, RZ, 0xc0, !PT ;  /* 0x0000000111117812 */ /* 0x000fc800078ec0ff */
[----:B------:R-:W-:Y:S01]  /*0690*/  ISETP.NE.U32.AND P1, PT, R17, 0x1, PT ;  /* 0x000000011100780c */ /* 0x000fe20003f25070 */
[----:B------:R-:W1:Y:S06]  /*06a0*/  LDC.64 R8, c[0x0][0x390] ;  /* 0x0000e400ff087b82 */ /* 0x000e6c0000000a00 */
[C---:B------:R-:W-:Y:S01]  /*06b0*/  @P0 IMAD R15, R19.reuse, R3, R16 ;  /* 0x00000003130f0224 */ /* 0x040fe200078e0210 */
[----:B------:R-:W-:Y:S01]  /*06c0*/  @P0 IADD3 R13, PT, PT, R18, R19, RZ ;  /* 0x00000013120d0210 */ /* 0x000fe20007ffe0ff */
[----:B------:R-:W2:Y:S01]  /*06d0*/  LDC.64 R6, c[0x0][0x390] ;  /* 0x0000e400ff067b82 */ /* 0x000ea20000000a00 */
[----:B------:R-:W-:-:S07]  /*06e0*/  @P0 IADD3 R19, PT, PT, R19, 0x2, RZ ;  /* 0x0000000213130810 */ /* 0x000fce0007ffe0ff */
[----:B------:R-:W3:Y:S01]  /*06f0*/  LDC.64 R4, c[0x0][0x398] ;  /* 0x0000e600ff047b82 */ /* 0x000ee20000000a00 */
[----:B0-----:R-:W-:Y:S01]  /*0700*/  @P0 IMAD.WIDE R10, R15, 0x4, R10 ;  /* 0x000000040f0a0825 */ /* 0x001fe200078e020a */
[----:B------:R-:W-:-:S03]  /*0710*/  @!P1 IADD3 R15, PT, PT, R18, R19, RZ ;  /* 0x00000013120f9210 */ /* 0x000fc60007ffe0ff */
[----:B------:R-:W-:Y:S01]  /*0720*/  @!P1 IMAD R19, R19, R3, R16 ;  /* 0x0000000313139224 */ /* 0x000fe200078e0210 */
[----:B------:R-:W4:Y:S01]  /*0730*/  @P0 LDG.E R2, desc[UR6][R10.64] ;  /* 0x000000060a020981 */ /* 0x000f22000c1e1900 */
[----:B-1----:R-:W-:-:S04]  /*0740*/  @P0 IMAD.WIDE R8, R13, 0x4, R8 ;  /* 0x000000040d080825 */ /* 0x002fc800078e0208 */
[----:B------:R-:W-:Y:S01]  /*0750*/  @P0 IMAD.WIDE R12, R3, 0x4, R10 ;  /* 0x00000004030c0825 */ /* 0x000fe200078e020a */
[----:B------:R-:W4:Y:S03]  /*0760*/  @P0 LDG.E R17, desc[UR6][R8.64] ;  /* 0x0000000608110981 */ /* 0x000f26000c1e1900 */
[----:B--2---:R-:W-:Y:S01]  /*0770*/  @!P1 IMAD.WIDE R6, R15, 0x4, R6 ;  /* 0x000000040f069825 */ /* 0x004fe200078e0206 */
[----:B------:R-:W2:Y:S04]  /*0780*/  @P0 LDG.E R21, desc[UR6][R8.64+0x4] ;  /* 0x0000040608150981 */ /* 0x000ea8000c1e1900 */
[----:B------:R-:W2:Y:S01]  /*0790*/  @P0 LDG.E R12, desc[UR6][R12.64] ;  /* 0x000000060c0c0981 */ /* 0x000ea2000c1e1900 */
[----:B---3--:R-:W-:-:S03]  /*07a0*/  @!P1 IMAD.WIDE R4, R19, 0x4, R4 ;  /* 0x0000000413049825 */ /* 0x008fc600078e0204 */
[----:B------:R-:W3:Y:S04]  /*07b0*/  @!P1 LDG.E R7, desc[UR6][R6.64] ;  /* 0x0000000606079981 */ /* 0x000ee8000c1e1900 */
[----:B------:R-:W3:Y:S01]  /*07c0*/  @!P1 LDG.E R4, desc[UR6][R4.64] ;  /* 0x0000000604049981 */ /* 0x000ee2000c1e1900 */
[----:B----4-:R-:W-:-:S04]  /*07d0*/  @P0 FFMA R2, R17, R2, R26 ;  /* 0x0000000211020223 */ /* 0x010fc8000000001a */
[----:B--2---:R-:W-:-:S04]  /*07e0*/  @P0 FFMA R26, R21, R12, R2 ;  /* 0x0000000c151a0223 */ /* 0x004fc80000000002 */
[----:B---3--:R-:W-:-:S07]  /*07f0*/  @!P1 FFMA R26, R7, R4, R26 ;  /* 0x00000004071a9223 */ /* 0x008fce000000001a */
.L_x_0:
[----:B------:R-:W0:Y:S01]  /*0800*/  LDC.64 R4, c[0x0][0x3a0] ;  /* 0x0000e800ff047b82 */ /* 0x000e220000000a00 */
[----:B------:R-:W-:-:S04]  /*0810*/  IMAD R3, R0, R3, R16 ;  /* 0x0000000300037224 */ /* 0x000fc800078e0210 */
[----:B0-----:R-:W-:-:S05]  /*0820*/  IMAD.WIDE R2, R3, 0x4, R4 ;  /* 0x0000000403027825 */ /* 0x001fca00078e0204 */
[----:B------:R-:W-:Y:S01]  /*0830*/  STG.E desc[UR6][R2.64], R26 ;  /* 0x0000001a02007986 */ /* 0x000fe2000c101906 */
[----:B------:R-:W-:Y:S05]  /*0840*/  EXIT ;  /* 0x000000000000794d */ /* 0x000fea0003800000 */
.L_x_4:
[----:B------:R-:W-:-:S00]  /*0850*/  BRA `(.L_x_4) ;  /* 0xfffffffc00fc7947 */ /* 0x000fc0000383ffff */
[----:B------:R-:W-:-:S00]  /*0860*/  NOP ;  /* 0x0000000000007918 */ /* 0x000fc00000000000 */
        /* <DEDUP_REMOVED lines=9> */
.L_x_5:


//--------------------- .nv.shared.reserved.0     --------------------------
	.section	.nv.shared.reserved.0,"aw",@nobits
	.weak		__nv_reservedSMEM_offset_0_alias
	.size		__nv_reservedSMEM_offset_0_alias, 0, 64
	.other		__nv_reservedSMEM_offset_0_alias,@"STO_CUDA_RESERVED_SHARED STV_DEFAULT"
__nv_reservedSMEM_offset_0_alias:
	.zero		0
	.zero		64


//--------------------- .nv.constant0._Z10gemmKerneliiiPKfS0_Pf --------------------------
	.section	.nv.constant0._Z10gemmKerneliiiPKfS0_Pf,"a",@progbits
	.sectionflags	@""
	.align	4
.nv.constant0._Z10gemmKerneliiiPKfS0_Pf:
	.zero		936


//--------------------- SYMBOLS --------------------------

	.type		.nv.reservedSmem.offset0,@object
	.size		.nv.reservedSmem.offset0,0x4
